	.headerflags	@"EF_CUDA_TEXMODE_UNIFIED EF_CUDA_64BIT_ADDRESS EF_CUDA_ACCELERATORS EF_CUDA_SM90 EF_CUDA_VIRTUAL_SM(EF_CUDA_SM90)"
	.elftype	@"ET_EXEC"


//--------------------- .nv.info                  --------------------------
	.section	.nv.info,"",@"SHT_CUDA_INFO"
	.align	4


	//----- nvinfo : EIATTR_REGCOUNT
	.align		4
        /*0000*/ 	.byte	0x04, 0x2f
        /*0002*/ 	.short	(.L_1 - .L_0)
	.align		4
.L_0:
        /*0004*/ 	.word	index@(triton_poi_fused_convolution_leaky_relu_leaky_relu_backward_11)
        /*0008*/ 	.word	0x0000000c


	//----- nvinfo : EIATTR_MIN_STACK_SIZE
	.align		4
.L_1:
        /*000c*/ 	.byte	0x04, 0x12
        /*000e*/ 	.short	(.L_3 - .L_2)
	.align		4
.L_2:
        /*0010*/ 	.word	index@(triton_poi_fused_convolution_leaky_relu_leaky_relu_backward_11)
        /*0014*/ 	.word	0x00000000


	//----- nvinfo : EIATTR_FRAME_SIZE
	.align		4
.L_3:
        /*0018*/ 	.byte	0x04, 0x11
        /*001a*/ 	.short	(.L_5 - .L_4)
	.align		4
.L_4:
        /*001c*/ 	.word	index@(triton_poi_fused_convolution_leaky_relu_leaky_relu_backward_11)
        /*0020*/ 	.word	0x00000000


	//----- nvinfo : EIATTR_MIN_STACK_SIZE
	.align		4
.L_5:
        /*0024*/ 	.byte	0x04, 0x12
        /*0026*/ 	.short	(.L_7 - .L_6)
	.align		4
.L_6:
        /*0028*/ 	.word	index@(triton_poi_fused_convolution_leaky_relu_leaky_relu_backward_11)
        /*002c*/ 	.word	0x00000000
.L_7:


//--------------------- .nv.info.triton_poi_fused_convolution_leaky_relu_leaky_relu_backward_11 --------------------------
	.section	.nv.info.triton_poi_fused_convolution_leaky_relu_leaky_relu_backward_11,"",@"SHT_CUDA_INFO"
	.sectionflags	@""
	.align	4


	//----- nvinfo : EIATTR_CUDA_API_VERSION
	.align		4
        /*0000*/ 	.byte	0x04, 0x37
        /*0002*/ 	.short	(.L_9 - .L_8)
.L_8:
        /*0004*/ 	.word	0x0000007c


	//----- nvinfo : EIATTR_KPARAM_INFO
	.align		4
.L_9:
        /*0008*/ 	.byte	0x04, 0x17
        /*000a*/ 	.short	(.L_11 - .L_10)
.L_10:
        /*000c*/ 	.word	0x00000000
        /*0010*/ 	.short	0x0003
        /*0012*/ 	.short	0x0018
        /*0014*/ 	.byte	0x00, 0xf0, 0x11, 0x00


	//----- nvinfo : EIATTR_KPARAM_INFO
	.align		4
.L_11:
        /*0018*/ 	.byte	0x04, 0x17
        /*001a*/ 	.short	(.L_13 - .L_12)
.L_12:
        /*001c*/ 	.word	0x00000000
        /*0020*/ 	.short	0x0002
        /*0022*/ 	.short	0x0010
        /*0024*/ 	.byte	0x00, 0xf4, 0x21, 0x00


	//----- nvinfo : EIATTR_KPARAM_INFO
	.align		4
.L_13:
        /*0028*/ 	.byte	0x04, 0x17
        /*002a*/ 	.short	(.L_15 - .L_14)
.L_14:
        /*002c*/ 	.word	0x00000000
        /*0030*/ 	.short	0x0001
        /*0032*/ 	.short	0x0008
        /*0034*/ 	.byte	0x00, 0xf4, 0x21, 0x00


	//----- nvinfo : EIATTR_KPARAM_INFO
	.align		4
.L_15:
        /*0038*/ 	.byte	0x04, 0x17
        /*003a*/ 	.short	(.L_17 - .L_16)
.L_16:
        /*003c*/ 	.word	0x00000000
        /*0040*/ 	.short	0x0000
        /*0042*/ 	.short	0x0000
        /*0044*/ 	.byte	0x00, 0xf4, 0x21, 0x00


	//----- nvinfo : EIATTR_SPARSE_MMA_MASK
	.align		4
.L_17:
        /*0048*/ 	.byte	0x03, 0x50
        /*004a*/ 	.short	0x0000


	//----- nvinfo : EIATTR_MAXREG_COUNT
	.align		4
        /*004c*/ 	.byte	0x03, 0x1b
        /*004e*/ 	.short	0x00ff


	//----- nvinfo : EIATTR_EXIT_INSTR_OFFSETS
	.align		4
        /*0050*/ 	.byte	0x04, 0x1c
        /*0052*/ 	.short	(.L_19 - .L_18)


	//   ....[0]....
.L_18:
        /*0054*/ 	.word	0x00000230


	//----- nvinfo : EIATTR_REQNTID
	.align		4
.L_19:
        /*0058*/ 	.byte	0x04, 0x10
        /*005a*/ 	.short	(.L_21 - .L_20)
.L_20:
        /*005c*/ 	.word	0x00000100
        /*0060*/ 	.word	0x00000001
        /*0064*/ 	.word	0x00000001


	//----- nvinfo : EIATTR_CBANK_PARAM_SIZE
	.align		4
.L_21:
        /*0068*/ 	.byte	0x03, 0x19
        /*006a*/ 	.short	0x001c


	//----- nvinfo : EIATTR_PARAM_CBANK
	.align		4
        /*006c*/ 	.byte	0x04, 0x0a
        /*006e*/ 	.short	(.L_23 - .L_22)
	.align		4
.L_22:
        /*0070*/ 	.word	index@(.nv.constant0.triton_poi_fused_convolution_leaky_relu_leaky_relu_backward_11)
        /*0074*/ 	.short	0x0210
        /*0076*/ 	.short	0x001c


	//----- nvinfo : EIATTR_SW_WAR
	.align		4
.L_23:
        /*0078*/ 	.byte	0x04, 0x36
        /*007a*/ 	.short	(.L_25 - .L_24)
.L_24:
        /*007c*/ 	.word	0x00000008
.L_25:


//--------------------- .nv.callgraph             --------------------------
	.section	.nv.callgraph,"",@"SHT_CUDA_CALLGRAPH"
	.align	4
	.sectionentsize	8
	.align		4
        /*0000*/ 	.word	0x00000000
	.align		4
        /*0004*/ 	.word	0xffffffff
	.align		4
        /*0008*/ 	.word	0x00000000
	.align		4
        /*000c*/ 	.word	0xfffffffe
	.align		4
        /*0010*/ 	.word	0x00000000
	.align		4
        /*0014*/ 	.word	0xfffffffd
	.align		4
        /*0018*/ 	.word	0x00000000
	.align		4
        /*001c*/ 	.word	0xfffffffc


//--------------------- .text.triton_poi_fused_convolution_leaky_relu_leaky_relu_backward_11 --------------------------
	.section	.text.triton_poi_fused_convolution_leaky_relu_leaky_relu_backward_11,"ax",@progbits
	.align	128
        .global         triton_poi_fused_convolution_leaky_relu_leaky_relu_backward_11
        .type           triton_poi_fused_convolution_leaky_relu_leaky_relu_backward_11,@function
        .size           triton_poi_fused_convolution_leaky_relu_leaky_relu_backward_11,(.L_x_1 - triton_poi_fused_convolution_leaky_relu_leaky_relu_backward_11)
        .other          triton_poi_fused_convolution_leaky_relu_leaky_relu_backward_11,@"STO_CUDA_ENTRY STV_DEFAULT"
triton_poi_fused_convolution_leaky_relu_leaky_relu_backward_11:
.text.triton_poi_fused_convolution_leaky_relu_leaky_relu_backward_11:
[----:B------:R-:W-:Y:S01]  /*0000*/  LDC R1, c[0x0][0x28] ;  /* 0x00000a00ff017b82 */ /* 0x000fe20000000800 */
[----:B------:R-:W1:Y:S07]  /*0010*/  S2R R0, SR_TID.X ;  /* 0x0000000000007919 */ /* 0x000e6e0000002100 */
[----:B------:R-:W2:Y:S01]  /*0020*/  LDC.64 R2, c[0x0][0x210] ;  /* 0x00008400ff027b82 */ /* 0x000ea20000000a00 */
[----:B------:R-:W-:Y:S01]  /*0030*/  ULDC.64 UR4, c[0x0][0x208] ;  /* 0x0000820000047ab9 */ /* 0x000fe20000000a00 */
[----:B------:R-:W-:Y:S01]  /*0040*/  ULDC.64 UR6, c[0x0][0x220] ;  /* 0x0000880000067ab9 */ /* 0x000fe20000000a00 */
[----:B------:R-:W3:Y:S05]  /*0050*/  S2R R7, SR_CTAID.X ;  /* 0x0000000000077919 */ /* 0x000eea0000002500 */
[----:B------:R-:W4:Y:S01]  /*0060*/  LDC.64 R4, c[0x0][0x218] ;  /* 0x00008600ff047b82 */ /* 0x000f220000000a00 */
[----:B-1----:R-:W-:Y:S01]  /*0070*/  IMAD.SHL.U32 R0, R0, 0x2, RZ ;  /* 0x0000000200007824 */ /* 0x002fe200078e00ff */
[----:B---3--:R-:W-:-:S04]  /*0080*/  SHF.R.S32.HI R6, RZ, 0x16, R7 ;  /* 0x00000016ff067819 */ /* 0x008fc80000011407 */
[----:B------:R-:W-:Y:S02]  /*0090*/  LOP3.LUT R0, R0, 0x1fe, RZ, 0xc0, !PT ;  /* 0x000001fe00007812 */ /* 0x000fe400078ec0ff */
[----:B------:R-:W-:-:S03]  /*00a0*/  SGXT R6, R6, 0x1 ;  /* 0x000000010606781a */ /* 0x000fc60000000200 */
[----:B------:R-:W-:-:S04]  /*00b0*/  IMAD R7, R7, 0x200, R0 ;  /* 0x0000020007077824 */ /* 0x000fc800078e0200 */
[----:B--2---:R-:W-:Y:S01]  /*00c0*/  IMAD.WIDE R2, R7, 0x4, R2 ;  /* 0x0000000407027825 */ /* 0x004fe200078e0202 */
[----:B------:R-:W-:-:S04]  /*00d0*/  LEA.HI R6, R6, R7, RZ, 0xe ;  /* 0x0000000706067211 */ /* 0x000fc800078f70ff */
[----:B------:R-:W-:Y:S01]  /*00e0*/  SHF.R.S32.HI R6, RZ, 0xe, R6 ;  /* 0x0000000eff067819 */ /* 0x000fe20000011406 */
[----:B------:R-:W2:Y:S03]  /*00f0*/  LDG.E.64 R2, desc[UR4][R2.64] ;  /* 0x0000000402027981 */ /* 0x000ea6000c1e1b00 */
[----:B------:R-:W-:-:S04]  /*0100*/  LEA.HI R0, R6, R6, RZ, 0x6 ;  /* 0x0000000606007211 */ /* 0x000fc800078f30ff */
[----:B------:R-:W-:-:S05]  /*0110*/  LOP3.LUT R9, R0, 0xffffffc0, RZ, 0xc0, !PT ;  /* 0xffffffc000097812 */ /* 0x000fca00078ec0ff */
[----:B------:R-:W-:-:S04]  /*0120*/  IMAD.IADD R9, R6, 0x1, -R9 ;  /* 0x0000000106097824 */ /* 0x000fc800078e0a09 */
[----:B----4-:R-:W-:-:S06]  /*0130*/  IMAD.WIDE R4, R9, 0x4, R4 ;  /* 0x0000000409047825 */ /* 0x010fcc00078e0204 */
[----:B------:R-:W2:Y:S02]  /*0140*/  LDG.E.EL R4, desc[UR4][R4.64] ;  /* 0x0000000404047981 */ /* 0x000ea4000c2e1900 */
[CC--:B--2---:R-:W-:Y:S02]  /*0150*/  FSETP.GT.AND P1, PT, R2.reuse, -R4.reuse, PT ;  /* 0x800000040200720b */ /* 0x0c4fe40003f24000 */
[C---:B------:R-:W-:Y:S01]  /*0160*/  FSETP.GT.AND P0, PT, R3.reuse, -R4, PT ;  /* 0x800000040300720b */ /* 0x040fe20003f04000 */
[--C-:B------:R-:W-:Y:S01]  /*0170*/  FADD R0, R2, R4.reuse ;  /* 0x0000000402007221 */ /* 0x100fe20000000000 */
[----:B------:R-:W-:-:S09]  /*0180*/  FADD R6, R3, R4 ;  /* 0x0000000403067221 */ /* 0x000fd20000000000 */
[----:B------:R-:W-:Y:S02]  /*0190*/  @!P1 FMUL R0, R0, 0.20000000298023223877 ;  /* 0x3e4ccccd00009820 */ /* 0x000fe40000400000 */
[----:B------:R-:W-:-:S03]  /*01a0*/  @!P0 FMUL R6, R6, 0.20000000298023223877 ;  /* 0x3e4ccccd06068820 */ /* 0x000fc60000400000 */
[----:B------:R-:W-:Y:S02]  /*01b0*/  FSETP.GT.AND P1, PT, R0, RZ, PT ;  /* 0x000000ff0000720b */ /* 0x000fe40003f24000 */
[----:B------:R-:W-:Y:S02]  /*01c0*/  FSETP.GT.AND P0, PT, R6, RZ, PT ;  /* 0x000000ff0600720b */ /* 0x000fe40003f04000 */
[----:B------:R-:W-:Y:S02]  /*01d0*/  SEL R0, RZ, 0x1, !P1 ;  /* 0x00000001ff007807 */ /* 0x000fe40004800000 */
[----:B------:R-:W-:Y:S02]  /*01e0*/  SEL R5, RZ, 0x100, !P0 ;  /* 0x00000100ff057807 */ /* 0x000fe40004000000 */
[----:B------:R-:W-:-:S03]  /*01f0*/  IADD3 R2, P2, R7, UR6, RZ ;  /* 0x0000000607027c10 */ /* 0x000fc6000ff5e0ff */
[----:B------:R-:W-:Y:S01]  /*0200*/  IMAD.IADD R5, R0, 0x1, R5 ;  /* 0x0000000100057824 */ /* 0x000fe200078e0205 */
[----:B------:R-:W-:-:S05]  /*0210*/  LEA.HI.X.SX32 R3, R7, UR7, 0x1, P2 ;  /* 0x0000000707037c11 */ /* 0x000fca00090f0eff */
[----:B------:R-:W-:Y:S01]  /*0220*/  STG.E.U16 desc[UR4][R2.64], R5 ;  /* 0x0000000502007986 */ /* 0x000fe2000c101504 */
[----:B------:R-:W-:Y:S05]  /*0230*/  EXIT ;  /* 0x000000000000794d */ /* 0x000fea0003800000 */
.L_x_0:
[----:B------:R-:W-:-:S00]  /*0240*/  BRA `(.L_x_0) ;  /* 0xfffffffc00fc7947 */ /* 0x000fc0000383ffff */
[----:B------:R-:W-:-:S00]  /*0250*/  NOP ;  /* 0x0000000000007918 */ /* 0x000fc00000000000 */
        /* <DEDUP_REMOVED lines=10> */
.L_x_1:


//--------------------- .nv.constant0.triton_poi_fused_convolution_leaky_relu_leaky_relu_backward_11 --------------------------
	.section	.nv.constant0.triton_poi_fused_convolution_leaky_relu_leaky_relu_backward_11,"a",@progbits
	.sectionflags	@""
	.align	4
.nv.constant0.triton_poi_fused_convolution_leaky_relu_leaky_relu_backward_11:
	.zero		556
